//
// Generated by NVIDIA NVVM Compiler
//
// Compiler Build ID: CL-36424714
// Cuda compilation tools, release 13.0, V13.0.88
// Based on NVVM 20.0.0
//

.version 9.0
.target sm_100
.address_size 64

	// .globl	_Z16copy_and_measureILi8192ELi256E4int4EvPKiPiiPyS4_
// _ZZ16copy_and_measureILi8192ELi256E4int4EvPKiPiiPyS4_E4smem has been demoted

.visible .entry _Z16copy_and_measureILi8192ELi256E4int4EvPKiPiiPyS4_(
	.param .u64 .ptr .align 1 _Z16copy_and_measureILi8192ELi256E4int4EvPKiPiiPyS4__param_0,
	.param .u64 .ptr .align 1 _Z16copy_and_measureILi8192ELi256E4int4EvPKiPiiPyS4__param_1,
	.param .u32 _Z16copy_and_measureILi8192ELi256E4int4EvPKiPiiPyS4__param_2,
	.param .u64 .ptr .align 1 _Z16copy_and_measureILi8192ELi256E4int4EvPKiPiiPyS4__param_3,
	.param .u64 .ptr .align 1 _Z16copy_and_measureILi8192ELi256E4int4EvPKiPiiPyS4__param_4
)
{
	.reg .pred 	%p<3>;
	.reg .b32 	%r<64>;
	.reg .b64 	%rd<24>;
	// demoted variable
	.shared .align 16 .b8 _ZZ16copy_and_measureILi8192ELi256E4int4EvPKiPiiPyS4_E4smem[32768];
	ld.param.u64 	%rd2, [_Z16copy_and_measureILi8192ELi256E4int4EvPKiPiiPyS4__param_0];
	ld.param.u64 	%rd3, [_Z16copy_and_measureILi8192ELi256E4int4EvPKiPiiPyS4__param_1];
	ld.param.u32 	%r15, [_Z16copy_and_measureILi8192ELi256E4int4EvPKiPiiPyS4__param_2];
	ld.param.u64 	%rd6, [_Z16copy_and_measureILi8192ELi256E4int4EvPKiPiiPyS4__param_3];
	ld.param.u64 	%rd4, [_Z16copy_and_measureILi8192ELi256E4int4EvPKiPiiPyS4__param_4];
	cvta.to.global.u64 	%rd7, %rd6;
	mov.u32 	%r62, %tid.x;
	// begin inline asm
	mov.u64 	%rd5, %clock64;
	// end inline asm
	mul.wide.u32 	%rd8, %r62, 8;
	add.s64 	%rd9, %rd7, %rd8;
	st.global.u64 	[%rd9], %rd5;
	setp.lt.s32 	%p1, %r15, 8192;
	@%p1 bra 	$L__BB0_3;
	shl.b32 	%r16, %r62, 4;
	mov.u32 	%r17, _ZZ16copy_and_measureILi8192ELi256E4int4EvPKiPiiPyS4_E4smem;
	add.s32 	%r2, %r17, %r16;
	add.s32 	%r3, %r2, 4096;
	add.s32 	%r4, %r2, 8192;
	add.s32 	%r5, %r2, 12288;
	add.s32 	%r6, %r2, 16384;
	add.s32 	%r7, %r2, 20480;
	add.s32 	%r8, %r2, 24576;
	add.s32 	%r9, %r2, 28672;
	shr.s32 	%r18, %r15, 31;
	shr.u32 	%r19, %r18, 19;
	add.s32 	%r20, %r15, %r19;
	shr.s32 	%r21, %r20, 13;
	neg.s32 	%r63, %r21;
	cvta.to.global.u64 	%rd1, %rd3;
$L__BB0_2:
	mul.wide.u32 	%rd18, %r62, 16;
	add.s64 	%rd10, %rd2, %rd18;
	// begin inline asm
	cp.async.cg.shared.global [%r2], [%rd10], 16, 16;
	// end inline asm
	add.s64 	%rd11, %rd10, 4096;
	// begin inline asm
	cp.async.cg.shared.global [%r3], [%rd11], 16, 16;
	// end inline asm
	add.s64 	%rd12, %rd10, 8192;
	// begin inline asm
	cp.async.cg.shared.global [%r4], [%rd12], 16, 16;
	// end inline asm
	add.s64 	%rd13, %rd10, 12288;
	// begin inline asm
	cp.async.cg.shared.global [%r5], [%rd13], 16, 16;
	// end inline asm
	add.s64 	%rd14, %rd10, 16384;
	// begin inline asm
	cp.async.cg.shared.global [%r6], [%rd14], 16, 16;
	// end inline asm
	add.s64 	%rd15, %rd10, 20480;
	// begin inline asm
	cp.async.cg.shared.global [%r7], [%rd15], 16, 16;
	// end inline asm
	add.s64 	%rd16, %rd10, 24576;
	// begin inline asm
	cp.async.cg.shared.global [%r8], [%rd16], 16, 16;
	// end inline asm
	add.s64 	%rd17, %rd10, 28672;
	// begin inline asm
	cp.async.cg.shared.global [%r9], [%rd17], 16, 16;
	// end inline asm
	// begin inline asm
	cp.async.commit_group;
	// end inline asm
	// begin inline asm
	cp.async.wait_group 0;
	// end inline asm
	add.s64 	%rd19, %rd1, %rd18;
	ld.shared.v4.u32 	{%r30, %r31, %r32, %r33}, [%r2];
	st.global.v4.u32 	[%rd19], {%r30, %r31, %r32, %r33};
	ld.shared.v4.u32 	{%r34, %r35, %r36, %r37}, [%r2+4096];
	st.global.v4.u32 	[%rd19+4096], {%r34, %r35, %r36, %r37};
	ld.shared.v4.u32 	{%r38, %r39, %r40, %r41}, [%r2+8192];
	st.global.v4.u32 	[%rd19+8192], {%r38, %r39, %r40, %r41};
	ld.shared.v4.u32 	{%r42, %r43, %r44, %r45}, [%r2+12288];
	st.global.v4.u32 	[%rd19+12288], {%r42, %r43, %r44, %r45};
	ld.shared.v4.u32 	{%r46, %r47, %r48, %r49}, [%r2+16384];
	st.global.v4.u32 	[%rd19+16384], {%r46, %r47, %r48, %r49};
	ld.shared.v4.u32 	{%r50, %r51, %r52, %r53}, [%r2+20480];
	st.global.v4.u32 	[%rd19+20480], {%r50, %r51, %r52, %r53};
	ld.shared.v4.u32 	{%r54, %r55, %r56, %r57}, [%r2+24576];
	st.global.v4.u32 	[%rd19+24576], {%r54, %r55, %r56, %r57};
	ld.shared.v4.u32 	{%r58, %r59, %r60, %r61}, [%r2+28672];
	st.global.v4.u32 	[%rd19+28672], {%r58, %r59, %r60, %r61};
	add.s32 	%r63, %r63, 1;
	setp.ne.s32 	%p2, %r63, 0;
	add.s32 	%r62, %r62, 2048;
	@%p2 bra 	$L__BB0_2;
$L__BB0_3:
	cvta.to.global.u64 	%rd21, %rd4;
	membar.gl;
	// begin inline asm
	mov.u64 	%rd20, %clock64;
	// end inline asm
	add.s64 	%rd23, %rd21, %rd8;
	st.global.u64 	[%rd23], %rd20;
	ret;

}


// ===== COMPILED SASS (sm_100) =====

	.target	sm_100

	.elftype	@"ET_EXEC"


//--------------------- .note.nv.tkinfo           --------------------------
	.section	.note.nv.tkinfo,"",@"SHT_NOTE"
	.sectionflags	@"SHF_NOTE_NV_TKINFO"
	.tkinfo
        /*0018*/ 	.word	0x00000002
        /*0030*/ 	.string	""
        /*0030*/ 	.string	"ptxas"
        /*0030*/ 	.string	"Cuda compilation tools, release 13.0, V13.0.88"
        /*0030*/ 	.string	"Build cuda_13.0.r13.0/compiler.36424714_0"
        /*0030*/ 	.string	"-arch sm_100 -m 64 "



//--------------------- .note.nv.cuinfo           --------------------------
	.section	.note.nv.cuinfo,"",@"SHT_NOTE"
	.sectionflags	@"SHF_NOTE_NV_CUINFO"
        /*0018*/ 	.short	0x0002
        /*001a*/ 	.short	0x0064
        /*001c*/ 	.short	0x0082
	.zero		2


//--------------------- .nv.info                  --------------------------
	.section	.nv.info,"",@"SHT_CUDA_INFO"
	.align	4


	//----- nvinfo : EIATTR_REGCOUNT
	.align		4
        /*0000*/ 	.byte	0x04, 0x2f
        /*0002*/ 	.short	(.L_1 - .L_0)
	.align		4
.L_0:
        /*0004*/ 	.word	index@(_Z16copy_and_measureILi8192ELi256E4int4EvPKiPiiPyS4_)
        /*0008*/ 	.word	0x00000028


	//----- nvinfo : EIATTR_FRAME_SIZE
	.align		4
.L_1:
        /*000c*/ 	.byte	0x04, 0x11
        /*000e*/ 	.short	(.L_3 - .L_2)
	.align		4
.L_2:
        /*0010*/ 	.word	index@(_Z16copy_and_measureILi8192ELi256E4int4EvPKiPiiPyS4_)
        /*0014*/ 	.word	0x00000000


	//----- nvinfo : EIATTR_MIN_STACK_SIZE
	.align		4
.L_3:
        /*0018*/ 	.byte	0x04, 0x12
        /*001a*/ 	.short	(.L_5 - .L_4)
	.align		4
.L_4:
        /*001c*/ 	.word	index@(_Z16copy_and_measureILi8192ELi256E4int4EvPKiPiiPyS4_)
        /*0020*/ 	.word	0x00000000
.L_5:


//--------------------- .nv.compat                --------------------------
	.section	.nv.compat,"",@"SHT_CUDA_COMPAT_INFO"
	.align	4
        /*0000*/ 	.byte	0x02, 0x09, 0x00, 0x00, 0x02, 0x02, 0x01, 0x00, 0x02, 0x05, 0x05, 0x00, 0x03, 0x07, 0x01, 0x01
        /*0010*/ 	.byte	0x02, 0x03, 0x00, 0x00, 0x02, 0x06, 0x01, 0x00, 0x04, 0x0b, 0x08, 0x00, 0x09, 0x00, 0x00, 0x00
        /*0020*/ 	.byte	0x00, 0x00, 0x00, 0x00


//--------------------- .nv.info._Z16copy_and_measureILi8192ELi256E4int4EvPKiPiiPyS4_ --------------------------
	.section	.nv.info._Z16copy_and_measureILi8192ELi256E4int4EvPKiPiiPyS4_,"",@"SHT_CUDA_INFO"
	.sectionflags	@""
	.align	4


	//----- nvinfo : EIATTR_CUDA_API_VERSION
	.align		4
        /*0000*/ 	.byte	0x04, 0x37
        /*0002*/ 	.short	(.L_7 - .L_6)
.L_6:
        /*0004*/ 	.word	0x00000082


	//----- nvinfo : EIATTR_KPARAM_INFO
	.align		4
.L_7:
        /*0008*/ 	.byte	0x04, 0x17
        /*000a*/ 	.short	(.L_9 - .L_8)
.L_8:
        /*000c*/ 	.word	0x00000000
        /*0010*/ 	.short	0x0004
        /*0012*/ 	.short	0x0020
        /*0014*/ 	.byte	0x00, 0xf5, 0x21, 0x00


	//----- nvinfo : EIATTR_KPARAM_INFO
	.align		4
.L_9:
        /*0018*/ 	.byte	0x04, 0x17
        /*001a*/ 	.short	(.L_11 - .L_10)
.L_10:
        /*001c*/ 	.word	0x00000000
        /*0020*/ 	.short	0x0003
        /*0022*/ 	.short	0x0018
        /*0024*/ 	.byte	0x00, 0xf5, 0x21, 0x00


	//----- nvinfo : EIATTR_KPARAM_INFO
	.align		4
.L_11:
        /*0028*/ 	.byte	0x04, 0x17
        /*002a*/ 	.short	(.L_13 - .L_12)
.L_12:
        /*002c*/ 	.word	0x00000000
        /*0030*/ 	.short	0x0002
        /*0032*/ 	.short	0x0010
        /*0034*/ 	.byte	0x00, 0xf0, 0x11, 0x00


	//----- nvinfo : EIATTR_KPARAM_INFO
	.align		4
.L_13:
        /*0038*/ 	.byte	0x04, 0x17
        /*003a*/ 	.short	(.L_15 - .L_14)
.L_14:
        /*003c*/ 	.word	0x00000000
        /*0040*/ 	.short	0x0001
        /*0042*/ 	.short	0x0008
        /*0044*/ 	.byte	0x00, 0xf5, 0x21, 0x00


	//----- nvinfo : EIATTR_KPARAM_INFO
	.align		4
.L_15:
        /*0048*/ 	.byte	0x04, 0x17
        /*004a*/ 	.short	(.L_17 - .L_16)
.L_16:
        /*004c*/ 	.word	0x00000000
        /*0050*/ 	.short	0x0000
        /*0052*/ 	.short	0x0000
        /*0054*/ 	.byte	0x00, 0xf5, 0x21, 0x00


	//----- nvinfo : EIATTR_SPARSE_MMA_MASK
	.align		4
.L_17:
        /*0058*/ 	.byte	0x03, 0x50
        /*005a*/ 	.short	0x0000


	//----- nvinfo : EIATTR_MAXREG_COUNT
	.align		4
        /*005c*/ 	.byte	0x03, 0x1b
        /*005e*/ 	.short	0x00ff


	//----- nvinfo : EIATTR_MERCURY_ISA_VERSION
	.align		4
        /*0060*/ 	.byte	0x03, 0x5f
        /*0062*/ 	.short	0x0101


	//----- nvinfo : EIATTR_VRC_CTA_INIT_COUNT
	.align		4
        /*0064*/ 	.byte	0x02, 0x4a
	.zero		1
	.zero		1


	//----- nvinfo : EIATTR_EXIT_INSTR_OFFSETS
	.align		4
        /*0068*/ 	.byte	0x04, 0x1c
        /*006a*/ 	.short	(.L_19 - .L_18)


	//   ....[0]....
.L_18:
        /*006c*/ 	.word	0x000017c0


	//----- nvinfo : EIATTR_CBANK_PARAM_SIZE
	.align		4
.L_19:
        /*0070*/ 	.byte	0x03, 0x19
        /*0072*/ 	.short	0x0028


	//----- nvinfo : EIATTR_PARAM_CBANK
	.align		4
        /*0074*/ 	.byte	0x04, 0x0a
        /*0076*/ 	.short	(.L_21 - .L_20)
	.align		4
.L_20:
        /*0078*/ 	.word	index@(.nv.constant0._Z16copy_and_measureILi8192ELi256E4int4EvPKiPiiPyS4_)
        /*007c*/ 	.short	0x0380
        /*007e*/ 	.short	0x0028


	//----- nvinfo : EIATTR_SW_WAR
	.align		4
.L_21:
        /*0080*/ 	.byte	0x04, 0x36
        /*0082*/ 	.short	(.L_23 - .L_22)
.L_22:
        /*0084*/ 	.word	0x00000008
.L_23:


//--------------------- .nv.callgraph             --------------------------
	.section	.nv.callgraph,"",@"SHT_CUDA_CALLGRAPH"
	.align	4
	.sectionentsize	8
	.align		4
        /*0000*/ 	.word	0x00000000
	.align		4
        /*0004*/ 	.word	0xffffffff
	.align		4
        /*0008*/ 	.word	0x00000000
	.align		4
        /*000c*/ 	.word	0xfffffffe
	.align		4
        /*0010*/ 	.word	0x00000000
	.align		4
        /*0014*/ 	.word	0xfffffffd
	.align		4
        /*0018*/ 	.word	0x00000000
	.align		4
        /*001c*/ 	.word	0xfffffffc


//--------------------- .text._Z16copy_and_measureILi8192ELi256E4int4EvPKiPiiPyS4_ --------------------------
	.section	.text._Z16copy_and_measureILi8192ELi256E4int4EvPKiPiiPyS4_,"ax",@progbits
	.align	128
        .global         _Z16copy_and_measureILi8192ELi256E4int4EvPKiPiiPyS4_
        .type           _Z16copy_and_measureILi8192ELi256E4int4EvPKiPiiPyS4_,@function
        .size           _Z16copy_and_measureILi8192ELi256E4int4EvPKiPiiPyS4_,(.L_x_6 - _Z16copy_and_measureILi8192ELi256E4int4EvPKiPiiPyS4_)
        .other          _Z16copy_and_measureILi8192ELi256E4int4EvPKiPiiPyS4_,@"STO_CUDA_ENTRY STV_DEFAULT"
_Z16copy_and_measureILi8192ELi256E4int4EvPKiPiiPyS4_:
.text._Z16copy_and_measureILi8192ELi256E4int4EvPKiPiiPyS4_:
[----:B------:R-:W-:Y:S01]  /*0000*/  LDC R1, c[0x0][0x37c] ;  /* 0x0000df00ff017b82 */ /* 0x000fe20000000800 */
[----:B------:R-:W1:Y:S01]  /*0010*/  S2R R0, SR_TID.X ;  /* 0x0000000000007919 */ /* 0x000e620000002100 */
[----:B------:R-:W2:Y:S01]  /*0020*/  LDCU.64 UR8, c[0x0][0x358] ;  /* 0x00006b00ff0877ac */ /* 0x000ea20008000a00 */
[----:B------:R-:W-:Y:S01]  /*0030*/  NOP ;  /* 0x0000000000007918 */ /* 0x000fe20000000000 */
[----:B------:R-:W-:-:S04]  /*0040*/  CS2R R4, SR_CLOCKLO ;  /* 0x0000000000047805 */ /* 0x000fc80000015000 */
[----:B------:R-:W1:Y:S01]  /*0050*/  LDC.64 R2, c[0x0][0x398] ;  /* 0x0000e600ff027b82 */ /* 0x000e620000000a00 */
[----:B------:R-:W3:Y:S02]  /*0060*/  LDCU UR5, c[0x0][0x390] ;  /* 0x00007200ff0577ac */ /* 0x000ee40008000800 */
[----:B---3--:R-:W-:Y:S01]  /*0070*/  UISETP.GE.AND UP0, UPT, UR5, 0x2000, UPT ;  /* 0x000020000500788c */ /* 0x008fe2000bf06270 */
[----:B-1----:R-:W-:-:S05]  /*0080*/  IMAD.WIDE.U32 R2, R0, 0x8, R2 ;  /* 0x0000000800027825 */ /* 0x002fca00078e0002 */
[----:B--2---:R1:W-:Y:S03]  /*0090*/  STG.E.64 desc[UR8][R2.64], R4 ;  /* 0x0000000402007986 */ /* 0x0043e6000c101b08 */
[----:B------:R-:W-:Y:S05]  /*00a0*/  BRA.U !UP0, `(.L_x_0) ;  /* 0x0000001508947547 */ /* 0x000fea000b800000 */
[----:B------:R-:W2:Y:S01]  /*00b0*/  S2UR UR6, SR_CgaCtaId ;  /* 0x00000000000679c3 */ /* 0x000ea20000008800 */
[----:B------:R-:W-:Y:S01]  /*00c0*/  USHF.R.S32.HI UR4, URZ, 0x1f, UR5 ;  /* 0x0000001fff047899 */ /* 0x000fe20008011405 */
[----:B-1----:R-:W-:-:S03]  /*00d0*/  IMAD.MOV.U32 R3, RZ, RZ, R0 ;  /* 0x000000ffff037224 */ /* 0x002fc600078e0000 */
[----:B------:R-:W-:-:S03]  /*00e0*/  ULEA.HI UR4, UR4, UR5, URZ, 0xd ;  /* 0x0000000504047291 */ /* 0x000fc6000f8f68ff */
[----:B------:R-:W1:Y:S01]  /*00f0*/  LDC.64 R26, c[0x0][0x380] ;  /* 0x0000e000ff1a7b82 */ /* 0x000e620000000a00 */
[----:B------:R-:W-:-:S03]  /*0100*/  USHF.R.S32.HI UR5, URZ, 0xd, UR4 ;  /* 0x0000000dff057899 */ /* 0x000fc60008011404 */
[----:B------:R-:W-:Y:S01]  /*0110*/  UMOV UR4, 0x400 ;  /* 0x0000040000047882 */ /* 0x000fe20000000000 */
[----:B------:R-:W-:-:S03]  /*0120*/  UIADD3 UR5, UPT, UPT, -UR5, URZ, URZ ;  /* 0x000000ff05057290 */ /* 0x000fc6000fffe1ff */
[----:B------:R-:W3:Y:S01]  /*0130*/  LDC.64 R24, c[0x0][0x388] ;  /* 0x0000e200ff187b82 */ /* 0x000ee20000000a00 */
[----:B------:R-:W-:Y:S02]  /*0140*/  UISETP.GE.AND UP0, UPT, UR5, URZ, UPT ;  /* 0x000000ff0500728c */ /* 0x000fe4000bf06270 */
[----:B--2---:R-:W-:-:S06]  /*0150*/  ULEA UR4, UR6, UR4, 0x18 ;  /* 0x0000000406047291 */ /* 0x004fcc000f8ec0ff */
[----:B------:R-:W-:Y:S01]  /*0160*/  LEA R2, R3, UR4, 0x4 ;  /* 0x0000000403027c11 */ /* 0x000fe2000f8e20ff */
[----:B------:R-:W-:Y:S06]  /*0170*/  BRA.U UP0, `(.L_x_1) ;  /* 0x00000011009c7547 */ /* 0x000fec000b800000 */
[----:B------:R-:W-:Y:S02]  /*0180*/  UIADD3 UR4, UPT, UPT, -UR5, URZ, URZ ;  /* 0x000000ff05047290 */ /* 0x000fe4000fffe1ff */
[----:B------:R-:W-:Y:S02]  /*0190*/  UPLOP3.LUT UP0, UPT, UPT, UPT, UPT, 0x80, 0x8 ;  /* 0x000000000008789c */ /* 0x000fe40003f0f070 */
[----:B------:R-:W-:-:S09]  /*01a0*/  UISETP.GT.AND UP1, UPT, UR4, 0x3, UPT ;  /* 0x000000030400788c */ /* 0x000fd2000bf24270 */
[----:B------:R-:W-:Y:S05]  /*01b0*/  BRA.U !UP1, `(.L_x_2) ;  /* 0x0000000909f87547 */ /* 0x000fea000b800000 */
[----:B------:R-:W2:Y:S01]  /*01c0*/  LDC.64 R30, c[0x0][0x380] ;  /* 0x0000e000ff1e7b82 */ /* 0x000ea20000000a00 */
[----:B------:R-:W-:-:S07]  /*01d0*/  UPLOP3.LUT UP0, UPT, UPT, UPT, UPT, 0x40, 0x4 ;  /* 0x000000000004789c */ /* 0x000fce0003f0e870 */
[----:B------:R-:W4:Y:S04]  /*01e0*/  LDC.64 R28, c[0x0][0x388] ;  /* 0x0000e200ff1c7b82 */ /* 0x000f280000000a00 */
.L_x_3:
[----:B--2-4-:R-:W-:Y:S01]  /*01f0*/  IMAD.WIDE.U32 R4, R3, 0x10, R30 ;  /* 0x0000001003047825 */ /* 0x014fe200078e001e */
[----:B------:R-:W-:-:S03]  /*0200*/  UIADD3 UR5, UPT, UPT, UR5, 0x4, URZ ;  /* 0x0000000405057890 */ /* 0x000fc6000fffe0ff */
[----:B----4-:R-:W-:Y:S01]  /*0210*/  IMAD.WIDE.U32 R34, R3, 0x10, R28 ;  /* 0x0000001003227825 */ /* 0x010fe200078e001c */
[C---:B------:R-:W-:Y:S01]  /*0220*/  IADD3 R6, P0, PT, R4.reuse, 0x1000, RZ ;  /* 0x0000100004067810 */ /* 0x040fe20007f1e0ff */
[----:B------:R-:W-:Y:S01]  /*0230*/  @!PT LDS RZ, [RZ] ;  /* 0x00000000fffff984 */ /* 0x000fe20000000800 */
[----:B------:R-:W-:Y:S01]  /*0240*/  @!PT LDS RZ, [RZ] ;  /* 0x00000000fffff984 */ /* 0x000fe20000000800 */
[----:B------:R-:W-:Y:S01]  /*0250*/  @!PT LDS RZ, [RZ] ;  /* 0x00000000fffff984 */ /* 0x000fe20000000800 */
[----:B------:R-:W-:Y:S01]  /*0260*/  LDGSTS.E.BYPASS.128 [R2], desc[UR8][R4.64] ;  /* 0x0000000004027fae */ /* 0x000fe2000b981808 */
[C---:B------:R-:W-:Y:S01]  /*0270*/  IADD3 R8, P1, PT, R4.reuse, 0x3000, RZ ;  /* 0x0000300004087810 */ /* 0x040fe20007f3e0ff */
[----:B------:R-:W-:Y:S01]  /*0280*/  UISETP.GE.AND UP1, UPT, UR5, -0x3, UPT ;  /* 0xfffffffd0500788c */ /* 0x000fe2000bf26270 */
[C---:B------:R-:W-:Y:S01]  /*0290*/  IADD3 R20, P2, PT, R4.reuse, 0x4000, RZ ;  /* 0x0000400004147810 */ /* 0x040fe20007f5e0ff */
[--C-:B------:R-:W-:Y:S01]  /*02a0*/  IMAD.X R7, RZ, RZ, R5.reuse, P0 ;  /* 0x000000ffff077224 */ /* 0x100fe200000e0605 */
[C---:B------:R-:W-:Y:S01]  /*02b0*/  IADD3 R10, P0, PT, R4.reuse, 0x2000, RZ ;  /* 0x00002000040a7810 */ /* 0x040fe20007f1e0ff */
[--C-:B------:R-:W-:Y:S01]  /*02c0*/  IMAD.X R9, RZ, RZ, R5.reuse, P1 ;  /* 0x000000ffff097224 */ /* 0x100fe200008e0605 */
[C---:B------:R-:W-:Y:S02]  /*02d0*/  IADD3 R22, P3, PT, R4.reuse, 0x5000, RZ ;  /* 0x0000500004167810 */ /* 0x040fe40007f7e0ff */
[C---:B------:R-:W-:Y:S01]  /*02e0*/  IADD3 R32, P4, PT, R4.reuse, 0x6000, RZ ;  /* 0x0000600004207810 */ /* 0x040fe20007f9e0ff */
[--C-:B------:R-:W-:Y:S01]  /*02f0*/  IMAD.X R11, RZ, RZ, R5.reuse, P0 ;  /* 0x000000ffff0b7224 */ /* 0x100fe200000e0605 */
[----:B------:R-:W-:Y:S01]  /*0300*/  IADD3 R36, P5, PT, R4, 0x7000, RZ ;  /* 0x0000700004247810 */ /* 0x000fe20007fbe0ff */
[--C-:B------:R-:W-:Y:S01]  /*0310*/  IMAD.X R23, RZ, RZ, R5.reuse, P3 ;  /* 0x000000ffff177224 */ /* 0x100fe200018e0605 */
[----:B------:R-:W-:Y:S01]  /*0320*/  IADD3.X R21, PT, PT, RZ, R5, RZ, P2, !PT ;  /* 0x00000005ff157210 */ /* 0x000fe200017fe4ff */
[----:B------:R-:W-:Y:S01]  /*0330*/  LDGSTS.E.BYPASS.128 [R2+0x1000], desc[UR8][R6.64] ;  /* 0x0100000006027fae */ /* 0x000fe2000b981808 */
[----:B------:R-:W-:-:S02]  /*0340*/  IMAD.X R33, RZ, RZ, R5, P4 ;  /* 0x000000ffff217224 */ /* 0x000fc400020e0605 */
[----:B------:R-:W-:Y:S01]  /*0350*/  IMAD.X R37, RZ, RZ, R5, P5 ;  /* 0x000000ffff257224 */ /* 0x000fe200028e0605 */
[----:B------:R-:W-:Y:S04]  /*0360*/  LDGSTS.E.BYPASS.128 [R2+0x2000], desc[UR8][R10.64] ;  /* 0x020000000a027fae */ /* 0x000fe8000b981808 */
[----:B------:R-:W-:Y:S04]  /*0370*/  LDGSTS.E.BYPASS.128 [R2+0x3000], desc[UR8][R8.64] ;  /* 0x0300000008027fae */ /* 0x000fe8000b981808 */
[----:B------:R-:W-:Y:S04]  /*0380*/  LDGSTS.E.BYPASS.128 [R2+0x4000], desc[UR8][R20.64] ;  /* 0x0400000014027fae */ /* 0x000fe8000b981808 */
[----:B------:R-:W-:Y:S04]  /*0390*/  LDGSTS.E.BYPASS.128 [R2+0x5000], desc[UR8][R22.64] ;  /* 0x0500000016027fae */ /* 0x000fe8000b981808 */
[----:B------:R2:W-:Y:S04]  /*03a0*/  LDGSTS.E.BYPASS.128 [R2+0x6000], desc[UR8][R32.64] ;  /* 0x0600000020027fae */ /* 0x0005e8000b981808 */
[----:B------:R4:W-:Y:S04]  /*03b0*/  LDGSTS.E.BYPASS.128 [R2+0x7000], desc[UR8][R36.64] ;  /* 0x0700000024027fae */ /* 0x0009e8000b981808 */
[----:B------:R-:W0:Y:S01]  /*03c0*/  LDGDEPBAR ;  /* 0x00000000000079af */ /* 0x000e220000000000 */
[----:B--2---:R-:W-:Y:S01]  /*03d0*/  VIADD R32, R3, 0x800 ;  /* 0x0000080003207836 */ /* 0x004fe20000000000 */
[----:B------:R-:W-:-:S04]  /*03e0*/  DEPBAR.LE SB0, 0x0 ;  /* 0x000080000000791a */ /* 0x000fc80000000000 */
[----:B------:R-:W2:Y:S04]  /*03f0*/  LDS.128 R4, [R2+0x1000] ;  /* 0x0010000002047984 */ /* 0x000ea80000000c00 */
[----:B------:R-:W5:Y:S04]  /*0400*/  LDS.128 R8, [R2+0x3000] ;  /* 0x0030000002087984 */ /* 0x000f680000000c00 */
[----:B------:R-:W1:Y:S04]  /*0410*/  LDS.128 R12, [R2+0x2000] ;  /* 0x00200000020c7984 */ /* 0x000e680000000c00 */
[----:B------:R-:W3:Y:S04]  /*0420*/  LDS.128 R16, [R2] ;  /* 0x0000000002107984 */ /* 0x000ee80000000c00 */
[----:B------:R-:W4:Y:S04]  /*0430*/  LDS.128 R20, [R2+0x7000] ;  /* 0x0070000002147984 */ /* 0x000f280000000c00 */
[----:B--2---:R-:W-:Y:S04]  /*0440*/  STG.E.128 desc[UR8][R34.64+0x1000], R4 ;  /* 0x0010000422007986 */ /* 0x004fe8000c101d08 */
[----:B------:R-:W2:Y:S04]  /*0450*/  LDS.128 R4, [R2+0x4000] ;  /* 0x0040000002047984 */ /* 0x000ea80000000c00 */
[----:B-----5:R-:W-:Y:S04]  /*0460*/  STG.E.128 desc[UR8][R34.64+0x3000], R8 ;  /* 0x0030000822007986 */ /* 0x020fe8000c101d08 */
[----:B-1----:R-:W-:Y:S04]  /*0470*/  STG.E.128 desc[UR8][R34.64+0x2000], R12 ;  /* 0x0020000c22007986 */ /* 0x002fe8000c101d08 */
[----:B------:R-:W1:Y:S04]  /*0480*/  LDS.128 R8, [R2+0x6000] ;  /* 0x0060000002087984 */ /* 0x000e680000000c00 */
[----:B------:R-:W5:Y:S04]  /*0490*/  LDS.128 R12, [R2+0x5000] ;  /* 0x00500000020c7984 */ /* 0x000f680000000c00 */
[----:B---3--:R3:W-:Y:S04]  /*04a0*/  STG.E.128 desc[UR8][R34.64], R16 ;  /* 0x0000001022007986 */ /* 0x0087e8000c101d08 */
[----:B----4-:R-:W-:Y:S01]  /*04b0*/  STG.E.128 desc[UR8][R34.64+0x7000], R20 ;  /* 0x0070001422007986 */ /* 0x010fe2000c101d08 */
[----:B---3--:R-:W-:-:S03]  /*04c0*/  IMAD.WIDE.U32 R16, R32, 0x10, R30 ;  /* 0x0000001020107825 */ /* 0x008fc600078e001e */
[----:B--2---:R2:W-:Y:S01]  /*04d0*/  STG.E.128 desc[UR8][R34.64+0x4000], R4 ;  /* 0x0040000422007986 */ /* 0x0045e2000c101d08 */
[----:B------:R-:W-:-:S05]  /*04e0*/  IADD3 R36, P1, PT, R16, 0x3000, RZ ;  /* 0x0000300010247810 */ /* 0x000fca0007f3e0ff */
[----:B------:R-:W-:Y:S01]  /*04f0*/  IMAD.X R37, RZ, RZ, R17, P1 ;  /* 0x000000ffff257224 */ /* 0x000fe200008e0611 */
[----:B-1----:R1:W-:Y:S04]  /*0500*/  STG.E.128 desc[UR8][R34.64+0x6000], R8 ;  /* 0x0060000822007986 */ /* 0x0023e8000c101d08 */
[----:B-----5:R3:W-:Y:S01]  /*0510*/  STG.E.128 desc[UR8][R34.64+0x5000], R12 ;  /* 0x0050000c22007986 */ /* 0x0207e2000c101d08 */
[C---:B--2---:R-:W-:Y:S02]  /*0520*/  IADD3 R4, P0, PT, R16.reuse, 0x1000, RZ ;  /* 0x0000100010047810 */ /* 0x044fe40007f1e0ff */
[----:B------:R-:W-:Y:S01]  /*0530*/  IADD3 R6, P4, PT, R16, 0x6000, RZ ;  /* 0x0000600010067810 */ /* 0x000fe20007f9e0ff */
[----:B------:R-:W-:Y:S01]  /*0540*/  @!PT LDS RZ, [RZ] ;  /* 0x00000000fffff984 */ /* 0x000fe20000000800 */
[----:B------:R-:W-:Y:S01]  /*0550*/  @!PT LDS RZ, [RZ] ;  /* 0x00000000fffff984 */ /* 0x000fe20000000800 */
[----:B------:R-:W-:Y:S01]  /*0560*/  @!PT LDS RZ, [RZ] ;  /* 0x00000000fffff984 */ /* 0x000fe20000000800 */
[----:B------:R-:W-:Y:S01]  /*0570*/  LDGSTS.E.BYPASS.128 [R2], desc[UR8][R16.64] ;  /* 0x0000000010027fae */ /* 0x000fe2000b981808 */
[----:B------:R-:W-:-:S02]  /*0580*/  IADD3.X R5, PT, PT, RZ, R17, RZ, P0, !PT ;  /* 0x00000011ff057210 */ /* 0x000fc400007fe4ff */
[C---:B------:R-:W-:Y:S02]  /*0590*/  IADD3 R18, P0, PT, R16.reuse, 0x2000, RZ ;  /* 0x0000200010127810 */ /* 0x040fe40007f1e0ff */
[----:B------:R-:W-:Y:S01]  /*05a0*/  IADD3.X R7, PT, PT, RZ, R17, RZ, P4, !PT ;  /* 0x00000011ff077210 */ /* 0x000fe200027fe4ff */
[----:B------:R-:W-:Y:S02]  /*05b0*/  LDGSTS.E.BYPASS.128 [R2+0x1000], desc[UR8][R4.64] ;  /* 0x0100000004027fae */ /* 0x000fe4000b981808 */
[----:B------:R-:W-:Y:S01]  /*05c0*/  IMAD.X R19, RZ, RZ, R17, P0 ;  /* 0x000000ffff137224 */ /* 0x000fe200000e0611 */
[C---:B-1----:R-:W-:Y:S02]  /*05d0*/  IADD3 R8, P2, PT, R16.reuse, 0x4000, RZ ;  /* 0x0000400010087810 */ /* 0x042fe40007f5e0ff */
[----:B---3--:R-:W-:-:S03]  /*05e0*/  IADD3 R12, P3, PT, R16, 0x5000, RZ ;  /* 0x00005000100c7810 */ /* 0x008fc60007f7e0ff */
[----:B------:R-:W-:Y:S01]  /*05f0*/  IMAD.X R9, RZ, RZ, R17, P2 ;  /* 0x000000ffff097224 */ /* 0x000fe200010e0611 */
[----:B------:R-:W-:Y:S01]  /*0600*/  IADD3 R14, P5, PT, R16, 0x7000, RZ ;  /* 0x00007000100e7810 */ /* 0x000fe20007fbe0ff */
[----:B------:R-:W-:Y:S01]  /*0610*/  LDGSTS.E.BYPASS.128 [R2+0x2000], desc[UR8][R18.64] ;  /* 0x0200000012027fae */ /* 0x000fe2000b981808 */
[----:B------:R-:W-:-:S03]  /*0620*/  IMAD.WIDE.U32 R34, R32, 0x10, R28 ;  /* 0x0000001020227825 */ /* 0x000fc600078e001c */
[----:B------:R-:W-:Y:S01]  /*0630*/  LDGSTS.E.BYPASS.128 [R2+0x3000], desc[UR8][R36.64] ;  /* 0x0300000024027fae */ /* 0x000fe2000b981808 */
[--C-:B------:R-:W-:Y:S02]  /*0640*/  IMAD.X R13, RZ, RZ, R17.reuse, P3 ;  /* 0x000000ffff0d7224 */ /* 0x100fe400018e0611 */
[----:B------:R-:W-:Y:S01]  /*0650*/  IMAD.X R15, RZ, RZ, R17, P5 ;  /* 0x000000ffff0f7224 */ /* 0x000fe200028e0611 */
[----:B------:R-:W-:Y:S01]  /*0660*/  LDGSTS.E.BYPASS.128 [R2+0x4000], desc[UR8][R8.64] ;  /* 0x0400000008027fae */ /* 0x000fe2000b981808 */
[----:B------:R-:W-:-:S03]  /*0670*/  VIADD R32, R3, 0x1000 ;  /* 0x0000100003207836 */ /* 0x000fc60000000000 */
[----:B------:R-:W-:Y:S04]  /*0680*/  LDGSTS.E.BYPASS.128 [R2+0x5000], desc[UR8][R12.64] ;  /* 0x050000000c027fae */ /* 0x000fe8000b981808 */
[----:B------:R1:W-:Y:S04]  /*0690*/  LDGSTS.E.BYPASS.128 [R2+0x6000], desc[UR8][R6.64] ;  /* 0x0600000006027fae */ /* 0x0003e8000b981808 */
[----:B------:R2:W-:Y:S04]  /*06a0*/  LDGSTS.E.BYPASS.128 [R2+0x7000], desc[UR8][R14.64] ;  /* 0x070000000e027fae */ /* 0x0005e8000b981808 */
[----:B------:R-:W0:Y:S01]  /*06b0*/  LDGDEPBAR ;  /* 0x00000000000079af */ /* 0x000e220000000000 */
[----:B------:R-:W-:-:S04]  /*06c0*/  DEPBAR.LE SB0, 0x0 ;  /* 0x000080000000791a */ /* 0x000fc80000000000 */
[----:B-1----:R-:W1:Y:S04]  /*06d0*/  LDS.128 R4, [R2+0x1000] ;  /* 0x0010000002047984 */ /* 0x002e680000000c00 */
[----:B--2---:R-:W2:Y:S04]  /*06e0*/  LDS.128 R12, [R2+0x2000] ;  /* 0x00200000020c7984 */ /* 0x004ea80000000c00 */
[----:B------:R-:W3:Y:S04]  /*06f0*/  LDS.128 R8, [R2+0x3000] ;  /* 0x0030000002087984 */ /* 0x000ee80000000c00 */
[----:B------:R-:W4:Y:S04]  /*0700*/  LDS.128 R16, [R2] ;  /* 0x0000000002107984 */ /* 0x000f280000000c00 */
[----:B------:R-:W5:Y:S04]  /*0710*/  LDS.128 R20, [R2+0x7000] ;  /* 0x0070000002147984 */ /* 0x000f680000000c00 */
[----:B-1----:R-:W-:Y:S04]  /*0720*/  STG.E.128 desc[UR8][R34.64+0x1000], R4 ;  /* 0x0010000422007986 */ /* 0x002fe8000c101d08 */
[----:B------:R-:W1:Y:S04]  /*0730*/  LDS.128 R4, [R2+0x4000] ;  /* 0x0040000002047984 */ /* 0x000e680000000c00 */
[----:B--2---:R-:W-:Y:S04]  /*0740*/  STG.E.128 desc[UR8][R34.64+0x2000], R12 ;  /* 0x0020000c22007986 */ /* 0x004fe8000c101d08 */
[----:B------:R-:W2:Y:S04]  /*0750*/  LDS.128 R12, [R2+0x5000] ;  /* 0x00500000020c7984 */ /* 0x000ea80000000c00 */
[----:B---3--:R-:W-:Y:S04]  /*0760*/  STG.E.128 desc[UR8][R34.64+0x3000], R8 ;  /* 0x0030000822007986 */ /* 0x008fe8000c101d08 */
[----:B------:R-:W3:Y:S04]  /*0770*/  LDS.128 R8, [R2+0x6000] ;  /* 0x0060000002087984 */ /* 0x000ee80000000c00 */
[----:B----4-:R-:W-:Y:S04]  /*0780*/  STG.E.128 desc[UR8][R34.64], R16 ;  /* 0x0000001022007986 */ /* 0x010fe8000c101d08 */
[----:B-----5:R-:W-:Y:S04]  /*0790*/  STG.E.128 desc[UR8][R34.64+0x7000], R20 ;  /* 0x0070001422007986 */ /* 0x020fe8000c101d08 */
[----:B-1----:R1:W-:Y:S04]  /*07a0*/  STG.E.128 desc[UR8][R34.64+0x4000], R4 ;  /* 0x0040000422007986 */ /* 0x0023e8000c101d08 */
[----:B--2---:R2:W-:Y:S04]  /*07b0*/  STG.E.128 desc[UR8][R34.64+0x5000], R12 ;  /* 0x0050000c22007986 */ /* 0x0045e8000c101d08 */
[----:B---3--:R-:W-:Y:S01]  /*07c0*/  STG.E.128 desc[UR8][R34.64+0x6000], R8 ;  /* 0x0060000822007986 */ /* 0x008fe2000c101d08 */
[----:B-1----:R-:W-:-:S04]  /*07d0*/  IMAD.WIDE.U32 R6, R32, 0x10, R30 ;  /* 0x0000001020067825 */ /* 0x002fc800078e001e */
[----:B------:R-:W-:Y:S01]  /*07e0*/  IMAD.WIDE.U32 R32, R32, 0x10, R28 ;  /* 0x0000001020207825 */ /* 0x000fe200078e001c */
[C---:B------:R-:W-:Y:S01]  /*07f0*/  IADD3 R4, P0, PT, R6.reuse, 0x1000, RZ ;  /* 0x0000100006047810 */ /* 0x040fe20007f1e0ff */
[----:B------:R-:W-:Y:S01]  /*0800*/  @!PT LDS RZ, [RZ] ;  /* 0x00000000fffff984 */ /* 0x000fe20000000800 */
[----:B------:R-:W-:Y:S01]  /*0810*/  @!PT LDS RZ, [RZ] ;  /* 0x00000000fffff984 */ /* 0x000fe20000000800 */
[----:B------:R-:W-:Y:S01]  /*0820*/  @!PT LDS RZ, [RZ] ;  /* 0x00000000fffff984 */ /* 0x000fe20000000800 */
[----:B------:R-:W-:Y:S01]  /*0830*/  LDGSTS.E.BYPASS.128 [R2], desc[UR8][R6.64] ;  /* 0x0000000006027fae */ /* 0x000fe2000b981808 */
[C---:B------:R-:W-:Y:S02]  /*0840*/  IADD3 R36, P1, PT, R6.reuse, 0x3000, RZ ;  /* 0x0000300006247810 */ /* 0x040fe40007f3e0ff */
[C---:B------:R-:W-:Y:S01]  /*0850*/  IADD3 R18, P2, PT, R6.reuse, 0x4000, RZ ;  /* 0x0000400006127810 */ /* 0x040fe20007f5e0ff */
[--C-:B------:R-:W-:Y:S01]  /*0860*/  IMAD.X R5, RZ, RZ, R7.reuse, P0 ;  /* 0x000000ffff057224 */ /* 0x100fe200000e0607 */
[C---:B------:R-:W-:Y:S02]  /*0870*/  IADD3 R16, P0, PT, R6.reuse, 0x2000, RZ ;  /* 0x0000200006107810 */ /* 0x040fe40007f1e0ff */
[C---:B--2---:R-:W-:Y:S01]  /*0880*/  IADD3 R14, P3, PT, R6.reuse, 0x5000, RZ ;  /* 0x00005000060e7810 */ /* 0x044fe20007f7e0ff */
[--C-:B------:R-:W-:Y:S01]  /*0890*/  IMAD.X R19, RZ, RZ, R7.reuse, P2 ;  /* 0x000000ffff137224 */ /* 0x100fe200010e0607 */
[C---:B------:R-:W-:Y:S01]  /*08a0*/  IADD3 R12, P4, PT, R6.reuse, 0x6000, RZ ;  /* 0x00006000060c7810 */ /* 0x040fe20007f9e0ff */
[--C-:B------:R-:W-:Y:S01]  /*08b0*/  IMAD.X R17, RZ, RZ, R7.reuse, P0 ;  /* 0x000000ffff117224 */ /* 0x100fe200000e0607 */
[----:B------:R-:W-:Y:S01]  /*08c0*/  IADD3 R20, P5, PT, R6, 0x7000, RZ ;  /* 0x0000700006147810 */ /* 0x000fe20007fbe0ff */
[--C-:B------:R-:W-:Y:S01]  /*08d0*/  IMAD.X R15, RZ, RZ, R7.reuse, P3 ;  /* 0x000000ffff0f7224 */ /* 0x100fe200018e0607 */
[----:B------:R-:W-:Y:S01]  /*08e0*/  IADD3.X R37, PT, PT, RZ, R7, RZ, P1, !PT ;  /* 0x00000007ff257210 */ /* 0x000fe20000ffe4ff */
[----:B------:R1:W-:Y:S01]  /*08f0*/  LDGSTS.E.BYPASS.128 [R2+0x1000], desc[UR8][R4.64] ;  /* 0x0100000004027fae */ /* 0x0003e2000b981808 */
        /* <DEDUP_REMOVED lines=9> */
[----:B------:R-:W-:-:S04]  /*0990*/  DEPBAR.LE SB0, 0x0 ;  /* 0x000080000000791a */ /* 0x000fc80000000000 */
[----:B-1----:R-:W1:Y:S04]  /*09a0*/  LDS.128 R4, [R2+0x1000] ;  /* 0x0010000002047984 */ /* 0x002e680000000c00 */
[----:B--2---:R-:W2:Y:S04]  /*09b0*/  LDS.128 R12, [R2+0x2000] ;  /* 0x00200000020c7984 */ /* 0x004ea80000000c00 */
[----:B------:R-:W4:Y:S04]  /*09c0*/  LDS.128 R8, [R2+0x3000] ;  /* 0x0030000002087984 */ /* 0x000f280000000c00 */
[----:B------:R-:W5:Y:S04]  /*09d0*/  LDS.128 R16, [R2] ;  /* 0x0000000002107984 */ /* 0x000f680000000c00 */
[----:B---3--:R-:W3:Y:S04]  /*09e0*/  LDS.128 R20, [R2+0x7000] ;  /* 0x0070000002147984 */ /* 0x008ee80000000c00 */
[----:B-1----:R-:W-:Y:S04]  /*09f0*/  STG.E.128 desc[UR8][R32.64+0x1000], R4 ;  /* 0x0010000420007986 */ /* 0x002fe8000c101d08 */
[----:B------:R-:W1:Y:S04]  /*0a00*/  LDS.128 R4, [R2+0x4000] ;  /* 0x0040000002047984 */ /* 0x000e680000000c00 */
[----:B--2---:R-:W-:Y:S04]  /*0a10*/  STG.E.128 desc[UR8][R32.64+0x2000], R12 ;  /* 0x0020000c20007986 */ /* 0x004fe8000c101d08 */
[----:B------:R-:W2:Y:S04]  /*0a20*/  LDS.128 R12, [R2+0x5000] ;  /* 0x00500000020c7984 */ /* 0x000ea80000000c00 */
[----:B----4-:R-:W-:Y:S04]  /*0a30*/  STG.E.128 desc[UR8][R32.64+0x3000], R8 ;  /* 0x0030000820007986 */ /* 0x010fe8000c101d08 */
[----:B------:R-:W4:Y:S04]  /*0a40*/  LDS.128 R8, [R2+0x6000] ;  /* 0x0060000002087984 */ /* 0x000f280000000c00 */
[----:B-----5:R-:W-:Y:S04]  /*0a50*/  STG.E.128 desc[UR8][R32.64], R16 ;  /* 0x0000001020007986 */ /* 0x020fe8000c101d08 */
[----:B---3--:R-:W-:Y:S04]  /*0a60*/  STG.E.128 desc[UR8][R32.64+0x7000], R20 ;  /* 0x0070001420007986 */ /* 0x008fe8000c101d08 */
[----:B-1----:R1:W-:Y:S04]  /*0a70*/  STG.E.128 desc[UR8][R32.64+0x4000], R4 ;  /* 0x0040000420007986 */ /* 0x0023e8000c101d08 */
[----:B--2---:R2:W-:Y:S04]  /*0a80*/  STG.E.128 desc[UR8][R32.64+0x5000], R12 ;  /* 0x0050000c20007986 */ /* 0x0045e8000c101d08 */
[----:B----4-:R3:W-:Y:S01]  /*0a90*/  STG.E.128 desc[UR8][R32.64+0x6000], R8 ;  /* 0x0060000820007986 */ /* 0x0107e2000c101d08 */
[C---:B-1----:R-:W-:Y:S01]  /*0aa0*/  IADD3 R4, PT, PT, R3.reuse, 0x1800, RZ ;  /* 0x0000180003047810 */ /* 0x042fe20007ffe0ff */
[----:B------:R-:W-:-:S04]  /*0ab0*/  VIADD R3, R3, 0x2000 ;  /* 0x0000200003037836 */ /* 0x000fc80000000000 */
[----:B--2---:R-:W-:-:S03]  /*0ac0*/  IMAD.WIDE.U32 R12, R4, 0x10, R30 ;  /* 0x00000010040c7825 */ /* 0x004fc600078e001e */
[C---:B------:R-:W-:Y:S02]  /*0ad0*/  IADD3 R6, P0, PT, R12.reuse, 0x1000, RZ ;  /* 0x000010000c067810 */ /* 0x040fe40007f1e0ff */
[----:B------:R-:W-:Y:S01]  /*0ae0*/  @!PT LDS RZ, [RZ] ;  /* 0x00000000fffff984 */ /* 0x000fe20000000800 */
[----:B------:R-:W-:Y:S01]  /*0af0*/  @!PT LDS RZ, [RZ] ;  /* 0x00000000fffff984 */ /* 0x000fe20000000800 */
[----:B------:R-:W-:Y:S01]  /*0b00*/  @!PT LDS RZ, [RZ] ;  /* 0x00000000fffff984 */ /* 0x000fe20000000800 */
[----:B------:R1:W-:Y:S01]  /*0b10*/  LDGSTS.E.BYPASS.128 [R2], desc[UR8][R12.64] ;  /* 0x000000000c027fae */ /* 0x0003e2000b981808 */
[----:B------:R-:W-:Y:S01]  /*0b20*/  IADD3 R34, P1, PT, R12, 0x3000, RZ ;  /* 0x000030000c227810 */ /* 0x000fe20007f3e0ff */
[----:B---3--:R-:W-:Y:S01]  /*0b30*/  IMAD.WIDE.U32 R32, R4, 0x10, R28 ;  /* 0x0000001004207825 */ /* 0x008fe200078e001c */
[C---:B------:R-:W-:Y:S02]  /*0b40*/  IADD3 R18, P2, PT, R12.reuse, 0x4000, RZ ;  /* 0x000040000c127810 */ /* 0x040fe40007f5e0ff */
[C---:B------:R-:W-:Y:S01]  /*0b50*/  IADD3 R16, P3, PT, R12.reuse, 0x5000, RZ ;  /* 0x000050000c107810 */ /* 0x040fe20007f7e0ff */
[--C-:B------:R-:W-:Y:S01]  /*0b60*/  IMAD.X R7, RZ, RZ, R13.reuse, P0 ;  /* 0x000000ffff077224 */ /* 0x100fe200000e060d */
[C---:B------:R-:W-:Y:S01]  /*0b70*/  IADD3 R36, P0, PT, R12.reuse, 0x2000, RZ ;  /* 0x000020000c247810 */ /* 0x040fe20007f1e0ff */
[--C-:B------:R-:W-:Y:S01]  /*0b80*/  IMAD.X R35, RZ, RZ, R13.reuse, P1 ;  /* 0x000000ffff237224 */ /* 0x100fe200008e060d */
[C---:B------:R-:W-:Y:S01]  /*0b90*/  IADD3 R14, P4, PT, R12.reuse, 0x6000, RZ ;  /* 0x000060000c0e7810 */ /* 0x040fe20007f9e0ff */
[--C-:B------:R-:W-:Y:S01]  /*0ba0*/  IMAD.X R19, RZ, RZ, R13.reuse, P2 ;  /* 0x000000ffff137224 */ /* 0x100fe200010e060d */
[----:B------:R-:W-:Y:S01]  /*0bb0*/  IADD3.X R17, PT, PT, RZ, R13, RZ, P3, !PT ;  /* 0x0000000dff117210 */ /* 0x000fe20001ffe4ff */
[--C-:B------:R-:W-:Y:S01]  /*0bc0*/  IMAD.X R37, RZ, RZ, R13.reuse, P0 ;  /* 0x000000ffff257224 */ /* 0x100fe200000e060d */
[----:B-1----:R-:W-:Y:S01]  /*0bd0*/  IADD3 R12, P5, PT, R12, 0x7000, RZ ;  /* 0x000070000c0c7810 */ /* 0x002fe20007fbe0ff */
[----:B------:R1:W-:Y:S01]  /*0be0*/  LDGSTS.E.BYPASS.128 [R2+0x1000], desc[UR8][R6.64] ;  /* 0x0100000006027fae */ /* 0x0003e2000b981808 */
[----:B------:R-:W-:-:S03]  /*0bf0*/  IMAD.X R15, RZ, RZ, R13, P4 ;  /* 0x000000ffff0f7224 */ /* 0x000fc600020e060d */
[----:B------:R-:W-:Y:S01]  /*0c00*/  IMAD.X R13, RZ, RZ, R13, P5 ;  /* 0x000000ffff0d7224 */ /* 0x000fe200028e060d */
[----:B------:R-:W-:Y:S04]  /*0c10*/  LDGSTS.E.BYPASS.128 [R2+0x2000], desc[UR8][R36.64] ;  /* 0x0200000024027fae */ /* 0x000fe8000b981808 */
[----:B------:R-:W-:Y:S04]  /*0c20*/  LDGSTS.E.BYPASS.128 [R2+0x3000], desc[UR8][R34.64] ;  /* 0x0300000022027fae */ /* 0x000fe8000b981808 */
[----:B------:R-:W-:Y:S04]  /*0c30*/  LDGSTS.E.BYPASS.128 [R2+0x4000], desc[UR8][R18.64] ;  /* 0x0400000012027fae */ /* 0x000fe8000b981808 */
[----:B------:R-:W-:Y:S04]  /*0c40*/  LDGSTS.E.BYPASS.128 [R2+0x5000], desc[UR8][R16.64] ;  /* 0x0500000010027fae */ /* 0x000fe8000b981808 */
[----:B------:R-:W-:Y:S04]  /*0c50*/  LDGSTS.E.BYPASS.128 [R2+0x6000], desc[UR8][R14.64] ;  /* 0x060000000e027fae */ /* 0x000fe8000b981808 */
[----:B------:R2:W-:Y:S04]  /*0c60*/  LDGSTS.E.BYPASS.128 [R2+0x7000], desc[UR8][R12.64] ;  /* 0x070000000c027fae */ /* 0x0005e8000b981808 */
[----:B------:R-:W0:Y:S01]  /*0c70*/  LDGDEPBAR ;  /* 0x00000000000079af */ /* 0x000e220000000000 */
[----:B------:R-:W-:-:S04]  /*0c80*/  DEPBAR.LE SB0, 0x0 ;  /* 0x000080000000791a */ /* 0x000fc80000000000 */
[----:B-1----:R-:W1:Y:S04]  /*0c90*/  LDS.128 R4, [R2+0x2000] ;  /* 0x0020000002047984 */ /* 0x002e680000000c00 */
[----:B------:R-:W3:Y:S04]  /*0ca0*/  LDS.128 R8, [R2+0x3000] ;  /* 0x0030000002087984 */ /* 0x000ee80000000c00 */
[----:B--2---:R-:W2:Y:S04]  /*0cb0*/  LDS.128 R12, [R2+0x4000] ;  /* 0x00400000020c7984 */ /* 0x004ea80000000c00 */
[----:B------:R-:W4:Y:S04]  /*0cc0*/  LDS.128 R20, [R2] ;  /* 0x0000000002147984 */ /* 0x000f280000000c00 */
[----:B------:R-:W5:Y:S04]  /*0cd0*/  LDS.128 R16, [R2+0x1000] ;  /* 0x0010000002107984 */ /* 0x000f680000000c00 */
[----:B-1----:R-:W-:Y:S04]  /*0ce0*/  STG.E.128 desc[UR8][R32.64+0x2000], R4 ;  /* 0x0020000420007986 */ /* 0x002fe8000c101d08 */
[----:B---3--:R-:W-:Y:S04]  /*0cf0*/  STG.E.128 desc[UR8][R32.64+0x3000], R8 ;  /* 0x0030000820007986 */ /* 0x008fe8000c101d08 */
[----:B--2---:R-:W-:Y:S04]  /*0d00*/  STG.E.128 desc[UR8][R32.64+0x4000], R12 ;  /* 0x0040000c20007986 */ /* 0x004fe8000c101d08 */
[----:B------:R-:W1:Y:S04]  /*0d10*/  LDS.128 R4, [R2+0x5000] ;  /* 0x0050000002047984 */ /* 0x000e680000000c00 */
[----:B------:R-:W2:Y:S04]  /*0d20*/  LDS.128 R8, [R2+0x6000] ;  /* 0x0060000002087984 */ /* 0x000ea80000000c00 */
[----:B------:R-:W3:Y:S04]  /*0d30*/  LDS.128 R12, [R2+0x7000] ;  /* 0x00700000020c7984 */ /* 0x000ee80000000c00 */
[----:B----4-:R4:W-:Y:S04]  /*0d40*/  STG.E.128 desc[UR8][R32.64], R20 ;  /* 0x0000001420007986 */ /* 0x0109e8000c101d08 */
[----:B-----5:R4:W-:Y:S04]  /*0d50*/  STG.E.128 desc[UR8][R32.64+0x1000], R16 ;  /* 0x0010001020007986 */ /* 0x0209e8000c101d08 */
[----:B-1----:R4:W-:Y:S04]  /*0d60*/  STG.E.128 desc[UR8][R32.64+0x5000], R4 ;  /* 0x0050000420007986 */ /* 0x0029e8000c101d08 */
[----:B--2---:R4:W-:Y:S04]  /*0d70*/  STG.E.128 desc[UR8][R32.64+0x6000], R8 ;  /* 0x0060000820007986 */ /* 0x0049e8000c101d08 */
[----:B---3--:R4:W-:Y:S01]  /*0d80*/  STG.E.128 desc[UR8][R32.64+0x7000], R12 ;  /* 0x0070000c20007986 */ /* 0x0089e2000c101d08 */
[----:B------:R-:W-:Y:S05]  /*0d90*/  BRA.U !UP1, `(.L_x_3) ;  /* 0xfffffff509147547 */ /* 0x000fea000b83ffff */
.L_x_2:
[----:B------:R-:W-:-:S04]  /*0da0*/  UIADD3 UR4, UPT, UPT, -UR5, URZ, URZ ;  /* 0x000000ff05047290 */ /* 0x000fc8000fffe1ff */
[----:B------:R-:W-:-:S09]  /*0db0*/  UISETP.GT.AND UP1, UPT, UR4, 0x1, UPT ;  /* 0x000000010400788c */ /* 0x000fd2000bf24270 */
[----:B------:R-:W-:Y:S05]  /*0dc0*/  BRA.U !UP1, `(.L_x_4) ;  /* 0x0000000509807547 */ /* 0x000fea000b800000 */
[----:B----4-:R-:W2:Y:S01]  /*0dd0*/  LDC.64 R32, c[0x0][0x380] ;  /* 0x0000e000ff207b82 */ /* 0x010ea20000000a00 */
[----:B------:R-:W-:Y:S02]  /*0de0*/  UIADD3 UR5, UPT, UPT, UR5, 0x2, URZ ;  /* 0x0000000205057890 */ /* 0x000fe4000fffe0ff */
[----:B------:R-:W-:-:S05]  /*0df0*/  UPLOP3.LUT UP0, UPT, UPT, UPT, UPT, 0x40, 0x4 ;  /* 0x000000000004789c */ /* 0x000fca0003f0e870 */
[----:B------:R-:W4:Y:S01]  /*0e00*/  LDC.64 R30, c[0x0][0x388] ;  /* 0x0000e200ff1e7b82 */ /* 0x000f220000000a00 */
[----:B--2---:R-:W-:-:S03]  /*0e10*/  IMAD.WIDE.U32 R4, R3, 0x10, R32 ;  /* 0x0000001003047825 */ /* 0x004fc600078e0020 */
[C---:B------:R-:W-:Y:S02]  /*0e20*/  IADD3 R12, P0, PT, R4.reuse, 0x1000, RZ ;  /* 0x00001000040c7810 */ /* 0x040fe40007f1e0ff */
[----:B------:R-:W-:Y:S01]  /*0e30*/  @!PT LDS RZ, [RZ] ;  /* 0x00000000fffff984 */ /* 0x000fe20000000800 */
[----:B------:R-:W-:Y:S01]  /*0e40*/  @!PT LDS RZ, [RZ] ;  /* 0x00000000fffff984 */ /* 0x000fe20000000800 */
[----:B------:R-:W-:Y:S01]  /*0e50*/  @!PT LDS RZ, [RZ] ;  /* 0x00000000fffff984 */ /* 0x000fe20000000800 */
[----:B------:R-:W-:Y:S01]  /*0e60*/  LDGSTS.E.BYPASS.128 [R2], desc[UR8][R4.64] ;  /* 0x0000000004027fae */ /* 0x000fe2000b981808 */
[C---:B------:R-:W-:Y:S01]  /*0e70*/  IADD3 R14, P1, PT, R4.reuse, 0x2000, RZ ;  /* 0x00002000040e7810 */ /* 0x040fe20007f3e0ff */
[----:B----4-:R-:W-:Y:S01]  /*0e80*/  IMAD.WIDE.U32 R34, R3, 0x10, R30 ;  /* 0x0000001003227825 */ /* 0x010fe200078e001e */
[C---:B------:R-:W-:Y:S02]  /*0e90*/  IADD3 R16, P2, PT, R4.reuse, 0x3000, RZ ;  /* 0x0000300004107810 */ /* 0x040fe40007f5e0ff */
[C---:B------:R-:W-:Y:S01]  /*0ea0*/  IADD3 R18, P3, PT, R4.reuse, 0x4000, RZ ;  /* 0x0000400004127810 */ /* 0x040fe20007f7e0ff */
[--C-:B------:R-:W-:Y:S01]  /*0eb0*/  IMAD.X R13, RZ, RZ, R5.reuse, P0 ;  /* 0x000000ffff0d7224 */ /* 0x100fe200000e0605 */
[C---:B------:R-:W-:Y:S01]  /*0ec0*/  IADD3 R20, P4, PT, R4.reuse, 0x5000, RZ ;  /* 0x0000500004147810 */ /* 0x040fe20007f9e0ff */
[--C-:B------:R-:W-:Y:S01]  /*0ed0*/  IMAD.X R17, RZ, RZ, R5.reuse, P2 ;  /* 0x000000ffff117224 */ /* 0x100fe200010e0605 */
[C---:B------:R-:W-:Y:S01]  /*0ee0*/  IADD3 R22, P5, PT, R4.reuse, 0x6000, RZ ;  /* 0x0000600004167810 */ /* 0x040fe20007fbe0ff */
[--C-:B------:R-:W-:Y:S01]  /*0ef0*/  IMAD.X R19, RZ, RZ, R5.reuse, P3 ;  /* 0x000000ffff137224 */ /* 0x100fe200018e0605 */
[----:B------:R-:W-:Y:S01]  /*0f00*/  IADD3 R28, P6, PT, R4, 0x7000, RZ ;  /* 0x00007000041c7810 */ /* 0x000fe20007fde0ff */
[--C-:B------:R-:W-:Y:S01]  /*0f10*/  IMAD.X R21, RZ, RZ, R5.reuse, P4 ;  /* 0x000000ffff157224 */ /* 0x100fe200020e0605 */
[-C--:B------:R-:W-:Y:S01]  /*0f20*/  IADD3.X R15, PT, PT, RZ, R5.reuse, RZ, P1, !PT ;  /* 0x00000005ff0f7210 */ /* 0x080fe20000ffe4ff */
[----:B------:R-:W-:Y:S01]  /*0f30*/  LDGSTS.E.BYPASS.128 [R2+0x1000], desc[UR8][R12.64] ;  /* 0x010000000c027fae */ /* 0x000fe2000b981808 */
[----:B------:R-:W-:Y:S01]  /*0f40*/  IADD3.X R23, PT, PT, RZ, R5, RZ, P5, !PT ;  /* 0x00000005ff177210 */ /* 0x000fe20002ffe4ff */
[----:B------:R-:W-:-:S02]  /*0f50*/  IMAD.X R29, RZ, RZ, R5, P6 ;  /* 0x000000ffff1d7224 */ /* 0x000fc400030e0605 */
[----:B------:R-:W-:Y:S04]  /*0f60*/  LDGSTS.E.BYPASS.128 [R2+0x2000], desc[UR8][R14.64] ;  /* 0x020000000e027fae */ /* 0x000fe8000b981808 */
[----:B------:R-:W-:Y:S04]  /*0f70*/  LDGSTS.E.BYPASS.128 [R2+0x3000], desc[UR8][R16.64] ;  /* 0x0300000010027fae */ /* 0x000fe8000b981808 */
[----:B------:R-:W-:Y:S04]  /*0f80*/  LDGSTS.E.BYPASS.128 [R2+0x4000], desc[UR8][R18.64] ;  /* 0x0400000012027fae */ /* 0x000fe8000b981808 */
[----:B------:R-:W-:Y:S04]  /*0f90*/  LDGSTS.E.BYPASS.128 [R2+0x5000], desc[UR8][R20.64] ;  /* 0x0500000014027fae */ /* 0x000fe8000b981808 */
[----:B------:R-:W-:Y:S04]  /*0fa0*/  LDGSTS.E.BYPASS.128 [R2+0x6000], desc[UR8][R22.64] ;  /* 0x0600000016027fae */ /* 0x000fe8000b981808 */
[----:B------:R2:W-:Y:S04]  /*0fb0*/  LDGSTS.E.BYPASS.128 [R2+0x7000], desc[UR8][R28.64] ;  /* 0x070000001c027fae */ /* 0x0005e8000b981808 */
[----:B------:R-:W0:Y:S01]  /*0fc0*/  LDGDEPBAR ;  /* 0x00000000000079af */ /* 0x000e220000000000 */
[----:B--2---:R-:W-:-:S02]  /*0fd0*/  VIADD R28, R3, 0x800 ;  /* 0x00000800031c7836 */ /* 0x004fc40000000000 */
[----:B------:R-:W-:Y:S02]  /*0fe0*/  VIADD R3, R3, 0x1000 ;  /* 0x0000100003037836 */ /* 0x000fe40000000000 */
[----:B------:R-:W-:-:S04]  /*0ff0*/  IMAD.WIDE.U32 R32, R28, 0x10, R32 ;  /* 0x000000101c207825 */ /* 0x000fc800078e0020 */
[----:B------:R-:W-:Y:S01]  /*1000*/  IMAD.WIDE.U32 R28, R28, 0x10, R30 ;  /* 0x000000101c1c7825 */ /* 0x000fe200078e001e */
[----:B------:R-:W-:-:S04]  /*1010*/  IADD3 R36, P1, PT, R32, 0x2000, RZ ;  /* 0x0000200020247810 */ /* 0x000fc80007f3e0ff */
[----:B------:R-:W-:Y:S01]  /*1020*/  IADD3.X R37, PT, PT, RZ, R33, RZ, P1, !PT ;  /* 0x00000021ff257210 */ /* 0x000fe20000ffe4ff */
[----:B------:R-:W-:-:S04]  /*1030*/  DEPBAR.LE SB0, 0x0 ;  /* 0x000080000000791a */ /* 0x000fc80000000000 */
[----:B------:R-:W2:Y:S04]  /*1040*/  LDS.128 R12, [R2+0x2000] ;  /* 0x00200000020c7984 */ /* 0x000ea80000000c00 */
[----:B------:R-:W4:Y:S04]  /*1050*/  LDS.128 R4, [R2] ;  /* 0x0000000002047984 */ /* 0x000f280000000c00 */
[----:B------:R-:W5:Y:S04]  /*1060*/  LDS.128 R8, [R2+0x1000] ;  /* 0x0010000002087984 */ /* 0x000f680000000c00 */
[----:B------:R-:W1:Y:S04]  /*1070*/  LDS.128 R16, [R2+0x6000] ;  /* 0x0060000002107984 */ /* 0x000e680000000c00 */
[----:B------:R-:W3:Y:S04]  /*1080*/  LDS.128 R20, [R2+0x7000] ;  /* 0x0070000002147984 */ /* 0x000ee80000000c00 */
[----:B--2---:R-:W-:Y:S04]  /*1090*/  STG.E.128 desc[UR8][R34.64+0x2000], R12 ;  /* 0x0020000c22007986 */ /* 0x004fe8000c101d08 */
[----:B------:R-:W2:Y:S04]  /*10a0*/  LDS.128 R12, [R2+0x5000] ;  /* 0x00500000020c7984 */ /* 0x000ea80000000c00 */
[----:B----4-:R-:W-:Y:S04]  /*10b0*/  STG.E.128 desc[UR8][R34.64], R4 ;  /* 0x0000000422007986 */ /* 0x010fe8000c101d08 */
[----:B------:R-:W4:Y:S04]  /*10c0*/  LDS.128 R4, [R2+0x4000] ;  /* 0x0040000002047984 */ /* 0x000f280000000c00 */
[----:B-----5:R-:W-:Y:S04]  /*10d0*/  STG.E.128 desc[UR8][R34.64+0x1000], R8 ;  /* 0x0010000822007986 */ /* 0x020fe8000c101d08 */
[----:B------:R-:W5:Y:S04]  /*10e0*/  LDS.128 R8, [R2+0x3000] ;  /* 0x0030000002087984 */ /* 0x000f680000000c00 */
[----:B-1----:R-:W-:Y:S04]  /*10f0*/  STG.E.128 desc[UR8][R34.64+0x6000], R16 ;  /* 0x0060001022007986 */ /* 0x002fe8000c101d08 */
[----:B---3--:R-:W-:Y:S04]  /*1100*/  STG.E.128 desc[UR8][R34.64+0x7000], R20 ;  /* 0x0070001422007986 */ /* 0x008fe8000c101d08 */
[----:B--2---:R1:W-:Y:S04]  /*1110*/  STG.E.128 desc[UR8][R34.64+0x5000], R12 ;  /* 0x0050000c22007986 */ /* 0x0043e8000c101d08 */
[----:B----4-:R2:W-:Y:S04]  /*1120*/  STG.E.128 desc[UR8][R34.64+0x4000], R4 ;  /* 0x0040000422007986 */ /* 0x0105e8000c101d08 */
[----:B-----5:R3:W-:Y:S01]  /*1130*/  STG.E.128 desc[UR8][R34.64+0x3000], R8 ;  /* 0x0030000822007986 */ /* 0x0207e2000c101d08 */
[----:B-1----:R-:W-:-:S02]  /*1140*/  IADD3 R14, P0, PT, R32, 0x1000, RZ ;  /* 0x00001000200e7810 */ /* 0x002fc40007f1e0ff */
[C---:B------:R-:W-:Y:S01]  /*1150*/  IADD3 R12, P6, PT, R32.reuse, 0x7000, RZ ;  /* 0x00007000200c7810 */ /* 0x040fe20007fde0ff */
[----:B------:R-:W-:Y:S01]  /*1160*/  @!PT LDS RZ, [RZ] ;  /* 0x00000000fffff984 */ /* 0x000fe20000000800 */
[----:B------:R-:W-:Y:S01]  /*1170*/  @!PT LDS RZ, [RZ] ;  /* 0x00000000fffff984 */ /* 0x000fe20000000800 */
[----:B------:R-:W-:Y:S01]  /*1180*/  @!PT LDS RZ, [RZ] ;  /* 0x00000000fffff984 */ /* 0x000fe20000000800 */
[----:B------:R-:W-:Y:S02]  /*1190*/  LDGSTS.E.BYPASS.128 [R2], desc[UR8][R32.64] ;  /* 0x0000000020027fae */ /* 0x000fe4000b981808 */
[--C-:B------:R-:W-:Y:S02]  /*11a0*/  IMAD.X R15, RZ, RZ, R33.reuse, P0 ;  /* 0x000000ffff0f7224 */ /* 0x100fe400000e0621 */
[--C-:B------:R-:W-:Y:S01]  /*11b0*/  IMAD.X R13, RZ, RZ, R33.reuse, P6 ;  /* 0x000000ffff0d7224 */ /* 0x100fe200030e0621 */
[C---:B--2---:R-:W-:Y:S02]  /*11c0*/  IADD3 R4, P2, PT, R32.reuse, 0x3000, RZ ;  /* 0x0000300020047810 */ /* 0x044fe40007f5e0ff */
[----:B------:R-:W-:Y:S01]  /*11d0*/  IADD3 R6, P3, PT, R32, 0x4000, RZ ;  /* 0x0000400020067810 */ /* 0x000fe20007f7e0ff */
[----:B------:R-:W-:Y:S02]  /*11e0*/  LDGSTS.E.BYPASS.128 [R2+0x1000], desc[UR8][R14.64] ;  /* 0x010000000e027fae */ /* 0x000fe4000b981808 */
[----:B------:R-:W-:-:S02]  /*11f0*/  IMAD.X R5, RZ, RZ, R33, P2 ;  /* 0x000000ffff057224 */ /* 0x000fc400010e0621 */
[----:B------:R-:W-:Y:S01]  /*1200*/  IMAD.X R7, RZ, RZ, R33, P3 ;  /* 0x000000ffff077224 */ /* 0x000fe200018e0621 */
[C---:B---3--:R-:W-:Y:S01]  /*1210*/  IADD3 R8, P4, PT, R32.reuse, 0x5000, RZ ;  /* 0x0000500020087810 */ /* 0x048fe20007f9e0ff */
[----:B------:R-:W-:Y:S01]  /*1220*/  LDGSTS.E.BYPASS.128 [R2+0x2000], desc[UR8][R36.64] ;  /* 0x0200000024027fae */ /* 0x000fe2000b981808 */
[----:B------:R-:W-:-:S03]  /*1230*/  IADD3 R10, P5, PT, R32, 0x6000, RZ ;  /* 0x00006000200a7810 */ /* 0x000fc60007fbe0ff */
[----:B------:R-:W-:Y:S01]  /*1240*/  IMAD.X R9, RZ, RZ, R33, P4 ;  /* 0x000000ffff097224 */ /* 0x000fe200020e0621 */
[----:B------:R-:W-:Y:S01]  /*1250*/  IADD3.X R11, PT, PT, RZ, R33, RZ, P5, !PT ;  /* 0x00000021ff0b7210 */ /* 0x000fe20002ffe4ff */
[----:B------:R-:W-:Y:S04]  /*1260*/  LDGSTS.E.BYPASS.128 [R2+0x3000], desc[UR8][R4.64] ;  /* 0x0300000004027fae */ /* 0x000fe8000b981808 */
[----:B------:R1:W-:Y:S04]  /*1270*/  LDGSTS.E.BYPASS.128 [R2+0x4000], desc[UR8][R6.64] ;  /* 0x0400000006027fae */ /* 0x0003e8000b981808 */
[----:B------:R-:W-:Y:S04]  /*1280*/  LDGSTS.E.BYPASS.128 [R2+0x5000], desc[UR8][R8.64] ;  /* 0x0500000008027fae */ /* 0x000fe8000b981808 */
[----:B------:R2:W-:Y:S04]  /*1290*/  LDGSTS.E.BYPASS.128 [R2+0x6000], desc[UR8][R10.64] ;  /* 0x060000000a027fae */ /* 0x0005e8000b981808 */
[----:B------:R3:W-:Y:S04]  /*12a0*/  LDGSTS.E.BYPASS.128 [R2+0x7000], desc[UR8][R12.64] ;  /* 0x070000000c027fae */ /* 0x0007e8000b981808 */
[----:B------:R-:W0:Y:S01]  /*12b0*/  LDGDEPBAR ;  /* 0x00000000000079af */ /* 0x000e220000000000 */
[----:B------:R-:W-:-:S04]  /*12c0*/  DEPBAR.LE SB0, 0x0 ;  /* 0x000080000000791a */ /* 0x000fc80000000000 */
[----:B-1----:R-:W1:Y:S04]  /*12d0*/  LDS.128 R4, [R2] ;  /* 0x0000000002047984 */ /* 0x002e680000000c00 */
[----:B--2---:R-:W2:Y:S04]  /*12e0*/  LDS.128 R8, [R2+0x1000] ;  /* 0x0010000002087984 */ /* 0x004ea80000000c00 */
[----:B---3--:R-:W3:Y:S04]  /*12f0*/  LDS.128 R12, [R2+0x2000] ;  /* 0x00200000020c7984 */ /* 0x008ee80000000c00 */
[----:B------:R-:W4:Y:S04]  /*1300*/  LDS.128 R16, [R2+0x3000] ;  /* 0x0030000002107984 */ /* 0x000f280000000c00 */
[----:B-1----:R-:W-:Y:S04]  /*1310*/  STG.E.128 desc[UR8][R28.64], R4 ;  /* 0x000000041c007986 */ /* 0x002fe8000c101d08 */
[----:B--2---:R-:W-:Y:S04]  /*1320*/  STG.E.128 desc[UR8][R28.64+0x1000], R8 ;  /* 0x001000081c007986 */ /* 0x004fe8000c101d08 */
[----:B---3--:R-:W-:Y:S04]  /*1330*/  STG.E.128 desc[UR8][R28.64+0x2000], R12 ;  /* 0x0020000c1c007986 */ /* 0x008fe8000c101d08 */
[----:B----4-:R-:W-:Y:S04]  /*1340*/  STG.E.128 desc[UR8][R28.64+0x3000], R16 ;  /* 0x003000101c007986 */ /* 0x010fe8000c101d08 */
[----:B------:R-:W1:Y:S04]  /*1350*/  LDS.128 R4, [R2+0x4000] ;  /* 0x0040000002047984 */ /* 0x000e680000000c00 */
[----:B------:R-:W2:Y:S04]  /*1360*/  LDS.128 R8, [R2+0x5000] ;  /* 0x0050000002087984 */ /* 0x000ea80000000c00 */
[----:B------:R-:W3:Y:S04]  /*1370*/  LDS.128 R12, [R2+0x6000] ;  /* 0x00600000020c7984 */ /* 0x000ee80000000c00 */
[----:B------:R-:W4:Y:S04]  /*1380*/  LDS.128 R16, [R2+0x7000] ;  /* 0x0070000002107984 */ /* 0x000f280000000c00 */
[----:B-1----:R5:W-:Y:S04]  /*1390*/  STG.E.128 desc[UR8][R28.64+0x4000], R4 ;  /* 0x004000041c007986 */ /* 0x002be8000c101d08 */
[----:B--2---:R5:W-:Y:S04]  /*13a0*/  STG.E.128 desc[UR8][R28.64+0x5000], R8 ;  /* 0x005000081c007986 */ /* 0x004be8000c101d08 */
[----:B---3--:R5:W-:Y:S04]  /*13b0*/  STG.E.128 desc[UR8][R28.64+0x6000], R12 ;  /* 0x0060000c1c007986 */ /* 0x008be8000c101d08 */
[----:B----4-:R5:W-:Y:S02]  /*13c0*/  STG.E.128 desc[UR8][R28.64+0x7000], R16 ;  /* 0x007000101c007986 */ /* 0x010be4000c101d08 */
.L_x_4:
[----:B------:R-:W-:-:S09]  /*13d0*/  UISETP.NE.OR UP0, UPT, UR5, URZ, UP0 ;  /* 0x000000ff0500728c */ /* 0x000fd20008705670 */
[----:B------:R-:W-:Y:S05]  /*13e0*/  BRA.U !UP0, `(.L_x_0) ;  /* 0x0000000108c47547 */ /* 0x000fea000b800000 */
.L_x_1:
[----:B-12-45:R-:W-:Y:S01]  /*13f0*/  IMAD.WIDE.U32 R4, R3, 0x10, R26 ;  /* 0x0000001003047825 */ /* 0x036fe200078e001a */
[----:B------:R-:W-:Y:S02]  /*1400*/  UIADD3 UR5, UPT, UPT, UR5, 0x1, URZ ;  /* 0x0000000105057890 */ /* 0x000fe4000fffe0ff */
[C---:B------:R-:W-:Y:S02]  /*1410*/  IADD3 R12, P0, PT, R4.reuse, 0x1000, RZ ;  /* 0x00001000040c7810 */ /* 0x040fe40007f1e0ff */
[----:B------:R-:W-:Y:S01]  /*1420*/  @!PT LDS RZ, [RZ] ;  /* 0x00000000fffff984 */ /* 0x000fe20000000800 */
[----:B------:R-:W-:Y:S01]  /*1430*/  @!PT LDS RZ, [RZ] ;  /* 0x00000000fffff984 */ /* 0x000fe20000000800 */
[----:B------:R-:W-:Y:S01]  /*1440*/  @!PT LDS RZ, [RZ] ;  /* 0x00000000fffff984 */ /* 0x000fe20000000800 */
[----:B------:R-:W-:Y:S01]  /*1450*/  LDGSTS.E.BYPASS.128 [R2], desc[UR8][R4.64] ;  /* 0x0000000004027fae */ /* 0x000fe2000b981808 */
[C---:B------:R-:W-:Y:S01]  /*1460*/  IADD3 R16, P1, PT, R4.reuse, 0x2000, RZ ;  /* 0x0000200004107810 */ /* 0x040fe20007f3e0ff */
[----:B------:R-:W-:Y:S01]  /*1470*/  UISETP.NE.AND UP0, UPT, UR5, URZ, UPT ;  /* 0x000000ff0500728c */ /* 0x000fe2000bf05270 */
[C---:B------:R-:W-:Y:S01]  /*1480*/  IADD3 R20, P2, PT, R4.reuse, 0x3000, RZ ;  /* 0x0000300004147810 */ /* 0x040fe20007f5e0ff */
[----:B------:R-:W-:Y:S01]  /*1490*/  IMAD.X R13, RZ, RZ, R5, P0 ;  /* 0x000000ffff0d7224 */ /* 0x000fe200000e0605 */
[----:B------:R-:W-:-:S02]  /*14a0*/  IADD3 R22, P3, PT, R4, 0x4000, RZ ;  /* 0x0000400004167810 */ /* 0x000fc40007f7e0ff */
        /* <DEDUP_REMOVED lines=9> */
[----:B------:R-:W-:Y:S02]  /*1540*/  IMAD.X R33, RZ, RZ, R5, P6 ;  /* 0x000000ffff217224 */ /* 0x000fe400030e0605 */
[----:B------:R-:W-:Y:S04]  /*1550*/  LDGSTS.E.BYPASS.128 [R2+0x2000], desc[UR8][R16.64] ;  /* 0x0200000010027fae */ /* 0x000fe8000b981808 */
[----:B------:R3:W-:Y:S04]  /*1560*/  LDGSTS.E.BYPASS.128 [R2+0x3000], desc[UR8][R20.64] ;  /* 0x0300000014027fae */ /* 0x0007e8000b981808 */
[----:B------:R2:W-:Y:S04]  /*1570*/  LDGSTS.E.BYPASS.128 [R2+0x4000], desc[UR8][R22.64] ;  /* 0x0400000016027fae */ /* 0x0005e8000b981808 */
[----:B------:R2:W-:Y:S04]  /*1580*/  LDGSTS.E.BYPASS.128 [R2+0x5000], desc[UR8][R28.64] ;  /* 0x050000001c027fae */ /* 0x0005e8000b981808 */
[----:B------:R2:W-:Y:S01]  /*1590*/  LDGSTS.E.BYPASS.128 [R2+0x6000], desc[UR8][R30.64] ;  /* 0x060000001e027fae */ /* 0x0005e2000b981808 */
[----:B---3--:R-:W-:-:S03]  /*15a0*/  IMAD.WIDE.U32 R20, R3, 0x10, R24 ;  /* 0x0000001003147825 */ /* 0x008fc600078e0018 */
[----:B------:R2:W-:Y:S01]  /*15b0*/  LDGSTS.E.BYPASS.128 [R2+0x7000], desc[UR8][R32.64] ;  /* 0x0700000020027fae */ /* 0x0005e2000b981808 */
[----:B------:R-:W-:-:S03]  /*15c0*/  VIADD R3, R3, 0x800 ;  /* 0x0000080003037836 */ /* 0x000fc60000000000 */
[----:B------:R-:W0:Y:S01]  /*15d0*/  LDGDEPBAR ;  /* 0x00000000000079af */ /* 0x000e220000000000 */
[----:B------:R-:W-:-:S04]  /*15e0*/  DEPBAR.LE SB0, 0x0 ;  /* 0x000080000000791a */ /* 0x000fc80000000000 */
[----:B------:R-:W1:Y:S04]  /*15f0*/  LDS.128 R4, [R2] ;  /* 0x0000000002047984 */ /* 0x000e680000000c00 */
[----:B------:R-:W3:Y:S04]  /*1600*/  LDS.128 R8, [R2+0x1000] ;  /* 0x0010000002087984 */ /* 0x000ee80000000c00 */
[----:B------:R-:W4:Y:S04]  /*1610*/  LDS.128 R12, [R2+0x2000] ;  /* 0x00200000020c7984 */ /* 0x000f280000000c00 */
[----:B------:R-:W5:Y:S04]  /*1620*/  LDS.128 R16, [R2+0x3000] ;  /* 0x0030000002107984 */ /* 0x000f680000000c00 */
[----:B-1----:R-:W-:Y:S04]  /*1630*/  STG.E.128 desc[UR8][R20.64], R4 ;  /* 0x0000000414007986 */ /* 0x002fe8000c101d08 */
[----:B---3--:R-:W-:Y:S04]  /*1640*/  STG.E.128 desc[UR8][R20.64+0x1000], R8 ;  /* 0x0010000814007986 */ /* 0x008fe8000c101d08 */
[----:B----4-:R-:W-:Y:S04]  /*1650*/  STG.E.128 desc[UR8][R20.64+0x2000], R12 ;  /* 0x0020000c14007986 */ /* 0x010fe8000c101d08 */
[----:B-----5:R-:W-:Y:S04]  /*1660*/  STG.E.128 desc[UR8][R20.64+0x3000], R16 ;  /* 0x0030001014007986 */ /* 0x020fe8000c101d08 */
[----:B------:R-:W1:Y:S04]  /*1670*/  LDS.128 R4, [R2+0x4000] ;  /* 0x0040000002047984 */ /* 0x000e680000000c00 */
[----:B------:R-:W3:Y:S04]  /*1680*/  LDS.128 R8, [R2+0x5000] ;  /* 0x0050000002087984 */ /* 0x000ee80000000c00 */
[----:B------:R-:W4:Y:S04]  /*1690*/  LDS.128 R12, [R2+0x6000] ;  /* 0x00600000020c7984 */ /* 0x000f280000000c00 */
[----:B------:R-:W5:Y:S04]  /*16a0*/  LDS.128 R16, [R2+0x7000] ;  /* 0x0070000002107984 */ /* 0x000f680000000c00 */
[----:B-1----:R2:W-:Y:S04]  /*16b0*/  STG.E.128 desc[UR8][R20.64+0x4000], R4 ;  /* 0x0040000414007986 */ /* 0x0025e8000c101d08 */
[----:B---3--:R2:W-:Y:S04]  /*16c0*/  STG.E.128 desc[UR8][R20.64+0x5000], R8 ;  /* 0x0050000814007986 */ /* 0x0085e8000c101d08 */
[----:B----4-:R2:W-:Y:S04]  /*16d0*/  STG.E.128 desc[UR8][R20.64+0x6000], R12 ;  /* 0x0060000c14007986 */ /* 0x0105e8000c101d08 */
[----:B-----5:R2:W-:Y:S01]  /*16e0*/  STG.E.128 desc[UR8][R20.64+0x7000], R16 ;  /* 0x0070001014007986 */ /* 0x0205e2000c101d08 */
[----:B------:R-:W-:Y:S05]  /*16f0*/  BRA.U UP0, `(.L_x_1) ;  /* 0xfffffffd003c7547 */ /* 0x000fea000b83ffff */
.L_x_0:
[----:B------:R-:W-:Y:S01]  /*1700*/  @!PT LDS RZ, [RZ] ;  /* 0x00000000fffff984 */ /* 0x000fe20000000800 */
[----:B------:R-:W-:Y:S01]  /*1710*/  @!PT LDS RZ, [RZ] ;  /* 0x00000000fffff984 */ /* 0x000fe20000000800 */
[----:B------:R-:W-:Y:S01]  /*1720*/  @!PT LDS RZ, [RZ] ;  /* 0x00000000fffff984 */ /* 0x000fe20000000800 */
[----:B------:R-:W-:Y:S01]  /*1730*/  @!PT LDS RZ, [RZ] ;  /* 0x00000000fffff984 */ /* 0x000fe20000000800 */
[----:B------:R-:W-:Y:S06]  /*1740*/  MEMBAR.SC.GPU ;  /* 0x0000000000007992 */ /* 0x000fec0000002000 */
[----:B------:R-:W-:-:S00]  /*1750*/  ERRBAR ;  /* 0x00000000000079ab */ /* 0x000fc00000000000 */
[----:B------:R-:W-:Y:S06]  /*1760*/  CGAERRBAR ;  /* 0x00000000000075ab */ /* 0x000fec0000000000 */
[----:B------:R-:W-:Y:S01]  /*1770*/  CCTL.IVALL ;  /* 0x00000000ff00798f */ /* 0x000fe20002000000 */
[----:B-12-45:R-:W-:Y:S01]  /*1780*/  CS2R R4, SR_CLOCKLO ;  /* 0x0000000000047805 */ /* 0x036fe20000015000 */
[----:B------:R-:W1:Y:S02]  /*1790*/  LDC.64 R2, c[0x0][0x3a0] ;  /* 0x0000e800ff027b82 */ /* 0x000e640000000a00 */
[----:B-1----:R-:W-:-:S05]  /*17a0*/  IMAD.WIDE.U32 R2, R0, 0x8, R2 ;  /* 0x0000000800027825 */ /* 0x002fca00078e0002 */
[----:B------:R-:W-:Y:S01]  /*17b0*/  STG.E.64 desc[UR8][R2.64], R4 ;  /* 0x0000000402007986 */ /* 0x000fe2000c101b08 */
[----:B------:R-:W-:Y:S05]  /*17c0*/  EXIT ;  /* 0x000000000000794d */ /* 0x000fea0003800000 */
.L_x_5:
[----:B------:R-:W-:-:S00]  /*17d0*/  BRA `(.L_x_5) ;  /* 0xfffffffc00fc7947 */ /* 0x000fc0000383ffff */
[----:B------:R-:W-:-:S00]  /*17e0*/  NOP ;  /* 0x0000000000007918 */ /* 0x000fc00000000000 */
        /* <DEDUP_REMOVED lines=9> */
.L_x_6:


//--------------------- .nv.shared._Z16copy_and_measureILi8192ELi256E4int4EvPKiPiiPyS4_ --------------------------
	.section	.nv.shared._Z16copy_and_measureILi8192ELi256E4int4EvPKiPiiPyS4_,"aw",@nobits
	.sectionflags	@""
	.align	16
.nv.shared._Z16copy_and_measureILi8192ELi256E4int4EvPKiPiiPyS4_:
	.zero		33792


//--------------------- .nv.shared.reserved.0     --------------------------
	.section	.nv.shared.reserved.0,"aw",@nobits
	.weak		__nv_reservedSMEM_offset_0_alias
	.size		__nv_reservedSMEM_offset_0_alias, 0, 64
	.other		__nv_reservedSMEM_offset_0_alias,@"STO_CUDA_RESERVED_SHARED STV_DEFAULT"
__nv_reservedSMEM_offset_0_alias:
	.zero		0
	.zero		64


//--------------------- .nv.constant0._Z16copy_and_measureILi8192ELi256E4int4EvPKiPiiPyS4_ --------------------------
	.section	.nv.constant0._Z16copy_and_measureILi8192ELi256E4int4EvPKiPiiPyS4_,"a",@progbits
	.sectionflags	@""
	.align	4
.nv.constant0._Z16copy_and_measureILi8192ELi256E4int4EvPKiPiiPyS4_:
	.zero		936


//--------------------- SYMBOLS --------------------------

	.type		.nv.reservedSmem.offset0,@object
	.size		.nv.reservedSmem.offset0,0x4
	.type		.nv.reservedSmem.cap,@object
	.size		.nv.reservedSmem.cap,0x4
